//
// Generated by NVIDIA NVVM Compiler
//
// Compiler Build ID: CL-36424714
// Cuda compilation tools, release 13.0, V13.0.88
// Based on NVVM 20.0.0
//

.version 9.0
.target sm_100
.address_size 64

	// .globl	_Z13matmul_kernelPfS_S_iii

.visible .entry _Z13matmul_kernelPfS_S_iii(
	.param .u64 .ptr .align 1 _Z13matmul_kernelPfS_S_iii_param_0,
	.param .u64 .ptr .align 1 _Z13matmul_kernelPfS_S_iii_param_1,
	.param .u64 .ptr .align 1 _Z13matmul_kernelPfS_S_iii_param_2,
	.param .u32 _Z13matmul_kernelPfS_S_iii_param_3,
	.param .u32 _Z13matmul_kernelPfS_S_iii_param_4,
	.param .u32 _Z13matmul_kernelPfS_S_iii_param_5
)
{
	.reg .pred 	%p<13>;
	.reg .b32 	%r<41>;
	.reg .b32 	%f<68>;
	.reg .b64 	%rd<53>;

	ld.param.u64 	%rd6, [_Z13matmul_kernelPfS_S_iii_param_0];
	ld.param.u64 	%rd7, [_Z13matmul_kernelPfS_S_iii_param_1];
	ld.param.u64 	%rd8, [_Z13matmul_kernelPfS_S_iii_param_2];
	ld.param.u32 	%r20, [_Z13matmul_kernelPfS_S_iii_param_3];
	ld.param.u32 	%r18, [_Z13matmul_kernelPfS_S_iii_param_4];
	ld.param.u32 	%r19, [_Z13matmul_kernelPfS_S_iii_param_5];
	cvta.to.global.u64 	%rd1, %rd8;
	cvta.to.global.u64 	%rd2, %rd7;
	mov.u32 	%r21, %ctaid.x;
	mov.u32 	%r22, %ntid.x;
	mov.u32 	%r23, %tid.x;
	mad.lo.s32 	%r1, %r21, %r22, %r23;
	mov.u32 	%r24, %ctaid.y;
	mov.u32 	%r25, %ntid.y;
	mov.u32 	%r26, %tid.y;
	mad.lo.s32 	%r2, %r24, %r25, %r26;
	setp.ge.s32 	%p1, %r2, %r20;
	setp.ge.s32 	%p2, %r1, %r19;
	or.pred  	%p3, %p1, %p2;
	@%p3 bra 	$L__BB0_14;
	setp.lt.s32 	%p4, %r18, 1;
	mov.f32 	%f67, 0f00000000;
	@%p4 bra 	$L__BB0_13;
	mul.lo.s32 	%r3, %r18, %r2;
	and.b32  	%r4, %r18, 7;
	setp.lt.u32 	%p5, %r18, 8;
	mov.f32 	%f67, 0f00000000;
	mov.b32 	%r39, 0;
	@%p5 bra 	$L__BB0_5;
	and.b32  	%r39, %r18, 2147483640;
	neg.s32 	%r37, %r39;
	shl.b32 	%r7, %r19, 3;
	mul.wide.u32 	%rd9, %r3, 4;
	add.s64 	%rd10, %rd9, %rd2;
	add.s64 	%rd52, %rd10, 16;
	mov.f32 	%f67, 0f00000000;
	mul.wide.s32 	%rd13, %r19, 4;
	mov.u32 	%r36, %r1;
$L__BB0_4:
	.pragma "nounroll";
	ld.global.f32 	%f17, [%rd52+-16];
	mul.wide.s32 	%rd11, %r36, 4;
	add.s64 	%rd12, %rd1, %rd11;
	ld.global.f32 	%f18, [%rd12];
	fma.rn.f32 	%f19, %f17, %f18, %f67;
	ld.global.f32 	%f20, [%rd52+-12];
	add.s64 	%rd14, %rd12, %rd13;
	ld.global.f32 	%f21, [%rd14];
	fma.rn.f32 	%f22, %f20, %f21, %f19;
	ld.global.f32 	%f23, [%rd52+-8];
	add.s64 	%rd15, %rd14, %rd13;
	ld.global.f32 	%f24, [%rd15];
	fma.rn.f32 	%f25, %f23, %f24, %f22;
	ld.global.f32 	%f26, [%rd52+-4];
	add.s64 	%rd16, %rd15, %rd13;
	ld.global.f32 	%f27, [%rd16];
	fma.rn.f32 	%f28, %f26, %f27, %f25;
	ld.global.f32 	%f29, [%rd52];
	add.s64 	%rd17, %rd16, %rd13;
	ld.global.f32 	%f30, [%rd17];
	fma.rn.f32 	%f31, %f29, %f30, %f28;
	ld.global.f32 	%f32, [%rd52+4];
	add.s64 	%rd18, %rd17, %rd13;
	ld.global.f32 	%f33, [%rd18];
	fma.rn.f32 	%f34, %f32, %f33, %f31;
	ld.global.f32 	%f35, [%rd52+8];
	add.s64 	%rd19, %rd18, %rd13;
	ld.global.f32 	%f36, [%rd19];
	fma.rn.f32 	%f37, %f35, %f36, %f34;
	ld.global.f32 	%f38, [%rd52+12];
	add.s64 	%rd20, %rd19, %rd13;
	ld.global.f32 	%f39, [%rd20];
	fma.rn.f32 	%f67, %f38, %f39, %f37;
	add.s32 	%r37, %r37, 8;
	add.s32 	%r36, %r36, %r7;
	add.s64 	%rd52, %rd52, 32;
	setp.ne.s32 	%p6, %r37, 0;
	@%p6 bra 	$L__BB0_4;
$L__BB0_5:
	setp.eq.s32 	%p7, %r4, 0;
	@%p7 bra 	$L__BB0_13;
	and.b32  	%r13, %r18, 3;
	setp.lt.u32 	%p8, %r4, 4;
	@%p8 bra 	$L__BB0_8;
	add.s32 	%r28, %r39, %r3;
	mul.wide.u32 	%rd21, %r28, 4;
	add.s64 	%rd22, %rd2, %rd21;
	ld.global.f32 	%f41, [%rd22];
	mad.lo.s32 	%r29, %r39, %r19, %r1;
	mul.wide.s32 	%rd23, %r29, 4;
	add.s64 	%rd24, %rd1, %rd23;
	ld.global.f32 	%f42, [%rd24];
	fma.rn.f32 	%f43, %f41, %f42, %f67;
	cvt.u64.u32 	%rd25, %r3;
	cvt.u64.u32 	%rd26, %r39;
	add.s64 	%rd27, %rd26, %rd25;
	shl.b64 	%rd28, %rd27, 2;
	add.s64 	%rd29, %rd2, %rd28;
	ld.global.f32 	%f44, [%rd29+4];
	mul.wide.s32 	%rd30, %r19, 4;
	add.s64 	%rd31, %rd24, %rd30;
	ld.global.f32 	%f45, [%rd31];
	fma.rn.f32 	%f46, %f44, %f45, %f43;
	ld.global.f32 	%f47, [%rd29+8];
	add.s64 	%rd32, %rd31, %rd30;
	ld.global.f32 	%f48, [%rd32];
	fma.rn.f32 	%f49, %f47, %f48, %f46;
	ld.global.f32 	%f50, [%rd29+12];
	add.s64 	%rd33, %rd32, %rd30;
	ld.global.f32 	%f51, [%rd33];
	fma.rn.f32 	%f67, %f50, %f51, %f49;
	add.s32 	%r39, %r39, 4;
$L__BB0_8:
	setp.eq.s32 	%p9, %r13, 0;
	@%p9 bra 	$L__BB0_13;
	setp.eq.s32 	%p10, %r13, 1;
	@%p10 bra 	$L__BB0_11;
	add.s32 	%r30, %r39, %r3;
	mul.wide.u32 	%rd34, %r30, 4;
	add.s64 	%rd35, %rd2, %rd34;
	ld.global.f32 	%f53, [%rd35];
	mad.lo.s32 	%r31, %r39, %r19, %r1;
	mul.wide.s32 	%rd36, %r31, 4;
	add.s64 	%rd37, %rd1, %rd36;
	ld.global.f32 	%f54, [%rd37];
	fma.rn.f32 	%f55, %f53, %f54, %f67;
	cvt.u64.u32 	%rd38, %r3;
	cvt.u64.u32 	%rd39, %r39;
	add.s64 	%rd40, %rd39, %rd38;
	shl.b64 	%rd41, %rd40, 2;
	add.s64 	%rd42, %rd2, %rd41;
	ld.global.f32 	%f56, [%rd42+4];
	mul.wide.s32 	%rd43, %r19, 4;
	add.s64 	%rd44, %rd37, %rd43;
	ld.global.f32 	%f57, [%rd44];
	fma.rn.f32 	%f67, %f56, %f57, %f55;
	add.s32 	%r39, %r39, 2;
$L__BB0_11:
	and.b32  	%r32, %r18, 1;
	setp.eq.b32 	%p11, %r32, 1;
	not.pred 	%p12, %p11;
	@%p12 bra 	$L__BB0_13;
	add.s32 	%r33, %r39, %r3;
	mul.wide.u32 	%rd45, %r33, 4;
	add.s64 	%rd46, %rd2, %rd45;
	ld.global.f32 	%f58, [%rd46];
	mad.lo.s32 	%r34, %r39, %r19, %r1;
	mul.wide.s32 	%rd47, %r34, 4;
	add.s64 	%rd48, %rd1, %rd47;
	ld.global.f32 	%f59, [%rd48];
	fma.rn.f32 	%f67, %f58, %f59, %f67;
$L__BB0_13:
	mad.lo.s32 	%r35, %r19, %r2, %r1;
	cvta.to.global.u64 	%rd49, %rd6;
	mul.wide.s32 	%rd50, %r35, 4;
	add.s64 	%rd51, %rd49, %rd50;
	st.global.f32 	[%rd51], %f67;
$L__BB0_14:
	ret;

}


// ===== COMPILED SASS (sm_100) =====

	.target	sm_100

	.elftype	@"ET_EXEC"


//--------------------- .note.nv.tkinfo           --------------------------
	.section	.note.nv.tkinfo,"",@"SHT_NOTE"
	.sectionflags	@"SHF_NOTE_NV_TKINFO"
	.tkinfo
        /*0018*/ 	.word	0x00000002
        /*0030*/ 	.string	""
        /*0030*/ 	.string	"ptxas"
        /*0030*/ 	.string	"Cuda compilation tools, release 13.0, V13.0.88"
        /*0030*/ 	.string	"Build cuda_13.0.r13.0/compiler.36424714_0"
        /*0030*/ 	.string	"-arch sm_100 -m 64 "



//--------------------- .note.nv.cuinfo           --------------------------
	.section	.note.nv.cuinfo,"",@"SHT_NOTE"
	.sectionflags	@"SHF_NOTE_NV_CUINFO"
        /*0018*/ 	.short	0x0002
        /*001a*/ 	.short	0x0064
        /*001c*/ 	.short	0x0082
	.zero		2


//--------------------- .nv.info                  --------------------------
	.section	.nv.info,"",@"SHT_CUDA_INFO"
	.align	4


	//----- nvinfo : EIATTR_REGCOUNT
	.align		4
        /*0000*/ 	.byte	0x04, 0x2f
        /*0002*/ 	.short	(.L_1 - .L_0)
	.align		4
.L_0:
        /*0004*/ 	.word	index@(_Z13matmul_kernelPfS_S_iii)
        /*0008*/ 	.word	0x00000020


	//----- nvinfo : EIATTR_FRAME_SIZE
	.align		4
.L_1:
        /*000c*/ 	.byte	0x04, 0x11
        /*000e*/ 	.short	(.L_3 - .L_2)
	.align		4
.L_2:
        /*0010*/ 	.word	index@(_Z13matmul_kernelPfS_S_iii)
        /*0014*/ 	.word	0x00000000


	//----- nvinfo : EIATTR_MIN_STACK_SIZE
	.align		4
.L_3:
        /*0018*/ 	.byte	0x04, 0x12
        /*001a*/ 	.short	(.L_5 - .L_4)
	.align		4
.L_4:
        /*001c*/ 	.word	index@(_Z13matmul_kernelPfS_S_iii)
        /*0020*/ 	.word	0x00000000
.L_5:


//--------------------- .nv.compat                --------------------------
	.section	.nv.compat,"",@"SHT_CUDA_COMPAT_INFO"
	.align	4
        /*0000*/ 	.byte	0x02, 0x09, 0x00, 0x00, 0x02, 0x02, 0x01, 0x00, 0x02, 0x05, 0x05, 0x00, 0x03, 0x07, 0x01, 0x01
        /*0010*/ 	.byte	0x02, 0x03, 0x00, 0x00, 0x02, 0x06, 0x01, 0x00, 0x04, 0x0b, 0x08, 0x00, 0x09, 0x00, 0x00, 0x00
        /*0020*/ 	.byte	0x00, 0x00, 0x00, 0x00


//--------------------- .nv.info._Z13matmul_kernelPfS_S_iii --------------------------
	.section	.nv.info._Z13matmul_kernelPfS_S_iii,"",@"SHT_CUDA_INFO"
	.sectionflags	@""
	.align	4


	//----- nvinfo : EIATTR_CUDA_API_VERSION
	.align		4
        /*0000*/ 	.byte	0x04, 0x37
        /*0002*/ 	.short	(.L_7 - .L_6)
.L_6:
        /*0004*/ 	.word	0x00000082


	//----- nvinfo : EIATTR_KPARAM_INFO
	.align		4
.L_7:
        /*0008*/ 	.byte	0x04, 0x17
        /*000a*/ 	.short	(.L_9 - .L_8)
.L_8:
        /*000c*/ 	.word	0x00000000
        /*0010*/ 	.short	0x0005
        /*0012*/ 	.short	0x0020
        /*0014*/ 	.byte	0x00, 0xf0, 0x11, 0x00


	//----- nvinfo : EIATTR_KPARAM_INFO
	.align		4
.L_9:
        /*0018*/ 	.byte	0x04, 0x17
        /*001a*/ 	.short	(.L_11 - .L_10)
.L_10:
        /*001c*/ 	.word	0x00000000
        /*0020*/ 	.short	0x0004
        /*0022*/ 	.short	0x001c
        /*0024*/ 	.byte	0x00, 0xf0, 0x11, 0x00


	//----- nvinfo : EIATTR_KPARAM_INFO
	.align		4
.L_11:
        /*0028*/ 	.byte	0x04, 0x17
        /*002a*/ 	.short	(.L_13 - .L_12)
.L_12:
        /*002c*/ 	.word	0x00000000
        /*0030*/ 	.short	0x0003
        /*0032*/ 	.short	0x0018
        /*0034*/ 	.byte	0x00, 0xf0, 0x11, 0x00


	//----- nvinfo : EIATTR_KPARAM_INFO
	.align		4
.L_13:
        /*0038*/ 	.byte	0x04, 0x17
        /*003a*/ 	.short	(.L_15 - .L_14)
.L_14:
        /*003c*/ 	.word	0x00000000
        /*0040*/ 	.short	0x0002
        /*0042*/ 	.short	0x0010
        /*0044*/ 	.byte	0x00, 0xf5, 0x21, 0x00


	//----- nvinfo : EIATTR_KPARAM_INFO
	.align		4
.L_15:
        /*0048*/ 	.byte	0x04, 0x17
        /*004a*/ 	.short	(.L_17 - .L_16)
.L_16:
        /*004c*/ 	.word	0x00000000
        /*0050*/ 	.short	0x0001
        /*0052*/ 	.short	0x0008
        /*0054*/ 	.byte	0x00, 0xf5, 0x21, 0x00


	//----- nvinfo : EIATTR_KPARAM_INFO
	.align		4
.L_17:
        /*0058*/ 	.byte	0x04, 0x17
        /*005a*/ 	.short	(.L_19 - .L_18)
.L_18:
        /*005c*/ 	.word	0x00000000
        /*0060*/ 	.short	0x0000
        /*0062*/ 	.short	0x0000
        /*0064*/ 	.byte	0x00, 0xf5, 0x21, 0x00


	//----- nvinfo : EIATTR_SPARSE_MMA_MASK
	.align		4
.L_19:
        /*0068*/ 	.byte	0x03, 0x50
        /*006a*/ 	.short	0x0000


	//----- nvinfo : EIATTR_MAXREG_COUNT
	.align		4
        /*006c*/ 	.byte	0x03, 0x1b
        /*006e*/ 	.short	0x00ff


	//----- nvinfo : EIATTR_MERCURY_ISA_VERSION
	.align		4
        /*0070*/ 	.byte	0x03, 0x5f
        /*0072*/ 	.short	0x0101


	//----- nvinfo : EIATTR_VRC_CTA_INIT_COUNT
	.align		4
        /*0074*/ 	.byte	0x02, 0x4a
	.zero		1
	.zero		1


	//----- nvinfo : EIATTR_EXIT_INSTR_OFFSETS
	.align		4
        /*0078*/ 	.byte	0x04, 0x1c
        /*007a*/ 	.short	(.L_21 - .L_20)


	//   ....[0]....
.L_20:
        /*007c*/ 	.word	0x000000d0


	//   ....[1]....
        /*0080*/ 	.word	0x000008f0


	//----- nvinfo : EIATTR_CBANK_PARAM_SIZE
	.align		4
.L_21:
        /*0084*/ 	.byte	0x03, 0x19
        /*0086*/ 	.short	0x0024


	//----- nvinfo : EIATTR_PARAM_CBANK
	.align		4
        /*0088*/ 	.byte	0x04, 0x0a
        /*008a*/ 	.short	(.L_23 - .L_22)
	.align		4
.L_22:
        /*008c*/ 	.word	index@(.nv.constant0._Z13matmul_kernelPfS_S_iii)
        /*0090*/ 	.short	0x0380
        /*0092*/ 	.short	0x0024


	//----- nvinfo : EIATTR_SW_WAR
	.align		4
.L_23:
        /*0094*/ 	.byte	0x04, 0x36
        /*0096*/ 	.short	(.L_25 - .L_24)
.L_24:
        /*0098*/ 	.word	0x00000008
.L_25:


//--------------------- .nv.callgraph             --------------------------
	.section	.nv.callgraph,"",@"SHT_CUDA_CALLGRAPH"
	.align	4
	.sectionentsize	8
	.align		4
        /*0000*/ 	.word	0x00000000
	.align		4
        /*0004*/ 	.word	0xffffffff
	.align		4
        /*0008*/ 	.word	0x00000000
	.align		4
        /*000c*/ 	.word	0xfffffffe
	.align		4
        /*0010*/ 	.word	0x00000000
	.align		4
        /*0014*/ 	.word	0xfffffffd
	.align		4
        /*0018*/ 	.word	0x00000000
	.align		4
        /*001c*/ 	.word	0xfffffffc


//--------------------- .text._Z13matmul_kernelPfS_S_iii --------------------------
	.section	.text._Z13matmul_kernelPfS_S_iii,"ax",@progbits
	.align	128
        .global         _Z13matmul_kernelPfS_S_iii
        .type           _Z13matmul_kernelPfS_S_iii,@function
        .size           _Z13matmul_kernelPfS_S_iii,(.L_x_5 - _Z13matmul_kernelPfS_S_iii)
        .other          _Z13matmul_kernelPfS_S_iii,@"STO_CUDA_ENTRY STV_DEFAULT"
_Z13matmul_kernelPfS_S_iii:
.text._Z13matmul_kernelPfS_S_iii:
[----:B------:R-:W-:Y:S01]  /*0000*/  LDC R1, c[0x0][0x37c] ;  /* 0x0000df00ff017b82 */ /* 0x000fe20000000800 */
[----:B------:R-:W0:Y:S07]  /*0010*/  S2R R3, SR_TID.X ;  /* 0x0000000000037919 */ /* 0x000e2e0000002100 */
[----:B------:R-:W0:Y:S01]  /*0020*/  S2UR UR4, SR_CTAID.X ;  /* 0x00000000000479c3 */ /* 0x000e220000002500 */
[----:B------:R-:W1:Y:S01]  /*0030*/  LDCU UR6, c[0x0][0x398] ;  /* 0x00007300ff0677ac */ /* 0x000e620008000800 */
[----:B------:R-:W2:Y:S06]  /*0040*/  S2R R5, SR_TID.Y ;  /* 0x0000000000057919 */ /* 0x000eac0000002200 */
[----:B------:R-:W0:Y:S08]  /*0050*/  LDC R0, c[0x0][0x360] ;  /* 0x0000d800ff007b82 */ /* 0x000e300000000800 */
[----:B------:R-:W2:Y:S08]  /*0060*/  S2UR UR5, SR_CTAID.Y ;  /* 0x00000000000579c3 */ /* 0x000eb00000002600 */
[----:B------:R-:W2:Y:S08]  /*0070*/  LDC R16, c[0x0][0x364] ;  /* 0x0000d900ff107b82 */ /* 0x000eb00000000800 */
[----:B------:R-:W3:Y:S01]  /*0080*/  LDC R17, c[0x0][0x3a0] ;  /* 0x0000e800ff117b82 */ /* 0x000ee20000000800 */
[----:B0-----:R-:W-:-:S02]  /*0090*/  IMAD R0, R0, UR4, R3 ;  /* 0x0000000400007c24 */ /* 0x001fc4000f8e0203 */
[----:B--2---:R-:W-:-:S03]  /*00a0*/  IMAD R16, R16, UR5, R5 ;  /* 0x0000000510107c24 */ /* 0x004fc6000f8e0205 */
[----:B---3--:R-:W-:-:S04]  /*00b0*/  ISETP.GE.AND P0, PT, R0, R17, PT ;  /* 0x000000110000720c */ /* 0x008fc80003f06270 */
[----:B-1----:R-:W-:-:S13]  /*00c0*/  ISETP.GE.OR P0, PT, R16, UR6, P0 ;  /* 0x0000000610007c0c */ /* 0x002fda0008706670 */
[----:B------:R-:W-:Y:S05]  /*00d0*/  @P0 EXIT ;  /* 0x000000000000094d */ /* 0x000fea0003800000 */
[----:B------:R-:W0:Y:S01]  /*00e0*/  LDC R19, c[0x0][0x39c] ;  /* 0x0000e700ff137b82 */ /* 0x000e220000000800 */
[----:B------:R-:W1:Y:S01]  /*00f0*/  LDCU.64 UR4, c[0x0][0x358] ;  /* 0x00006b00ff0477ac */ /* 0x000e620008000a00 */
[----:B------:R-:W-:Y:S01]  /*0100*/  HFMA2 R24, -RZ, RZ, 0, 0 ;  /* 0x00000000ff187431 */ /* 0x000fe200000001ff */
[----:B0-----:R-:W-:-:S13]  /*0110*/  ISETP.GE.AND P0, PT, R19, 0x1, PT ;  /* 0x000000011300780c */ /* 0x001fda0003f06270 */
[----:B-1----:R-:W-:Y:S05]  /*0120*/  @!P0 BRA `(.L_x_0) ;  /* 0x0000000400e08947 */ /* 0x002fea0003800000 */
[C---:B------:R-:W-:Y:S01]  /*0130*/  ISETP.GE.U32.AND P1, PT, R19.reuse, 0x8, PT ;  /* 0x000000081300780c */ /* 0x040fe20003f26070 */
[----:B------:R-:W-:Y:S01]  /*0140*/  IMAD R20, R16, R19, RZ ;  /* 0x0000001310147224 */ /* 0x000fe200078e02ff */
[----:B------:R-:W-:Y:S02]  /*0150*/  LOP3.LUT R27, R19, 0x7, RZ, 0xc0, !PT ;  /* 0x00000007131b7812 */ /* 0x000fe400078ec0ff */
[----:B------:R-:W-:Y:S02]  /*0160*/  MOV R24, RZ ;  /* 0x000000ff00187202 */ /* 0x000fe40000000f00 */
[----:B------:R-:W-:Y:S02]  /*0170*/  ISETP.NE.AND P0, PT, R27, RZ, PT ;  /* 0x000000ff1b00720c */ /* 0x000fe40003f05270 */
[----:B------:R-:W-:-:S05]  /*0180*/  MOV R21, RZ ;  /* 0x000000ff00157202 */ /* 0x000fca0000000f00 */
[----:B------:R-:W-:Y:S06]  /*0190*/  @!P1 BRA `(.L_x_1) ;  /* 0x0000000000c49947 */ /* 0x000fec0003800000 */
[----:B------:R-:W0:Y:S01]  /*01a0*/  LDC.64 R2, c[0x0][0x388] ;  /* 0x0000e200ff027b82 */ /* 0x000e220000000a00 */
[----:B------:R-:W-:Y:S02]  /*01b0*/  LOP3.LUT R21, R19, 0x7ffffff8, RZ, 0xc0, !PT ;  /* 0x7ffffff813157812 */ /* 0x000fe400078ec0ff */
[----:B------:R-:W-:Y:S02]  /*01c0*/  MOV R24, RZ ;  /* 0x000000ff00187202 */ /* 0x000fe40000000f00 */
[----:B------:R-:W-:Y:S02]  /*01d0*/  MOV R18, R0 ;  /* 0x0000000000127202 */ /* 0x000fe40000000f00 */
[----:B------:R-:W-:Y:S01]  /*01e0*/  IADD3 R22, PT, PT, -R21, RZ, RZ ;  /* 0x000000ff15167210 */ /* 0x000fe20007ffe1ff */
[----:B0-----:R-:W-:-:S03]  /*01f0*/  IMAD.WIDE.U32 R2, R20, 0x4, R2 ;  /* 0x0000000414027825 */ /* 0x001fc600078e0002 */
[----:B------:R-:W-:-:S04]  /*0200*/  IADD3 R4, P1, PT, R2, 0x10, RZ ;  /* 0x0000001002047810 */ /* 0x000fc80007f3e0ff */
[----:B------:R-:W-:-:S09]  /*0210*/  IADD3.X R5, PT, PT, RZ, R3, RZ, P1, !PT ;  /* 0x00000003ff057210 */ /* 0x000fd20000ffe4ff */
.L_x_2:
[----:B------:R-:W0:Y:S01]  /*0220*/  LDC.64 R14, c[0x0][0x390] ;  /* 0x0000e400ff0e7b82 */ /* 0x000e220000000a00 */
[----:B------:R-:W-:Y:S02]  /*0230*/  MOV R2, R4 ;  /* 0x0000000400027202 */ /* 0x000fe40000000f00 */
[----:B------:R-:W-:-:S05]  /*0240*/  MOV R3, R5 ;  /* 0x0000000500037202 */ /* 0x000fca0000000f00 */
[----:B------:R-:W2:Y:S04]  /*0250*/  LDG.E R25, desc[UR4][R2.64+-0x10] ;  /* 0xfffff00402197981 */ /* 0x000ea8000c1e1900 */
[----:B------:R-:W3:Y:S04]  /*0260*/  LDG.E R23, desc[UR4][R2.64+-0xc] ;  /* 0xfffff40402177981 */ /* 0x000ee8000c1e1900 */
[----:B------:R-:W4:Y:S04]  /*0270*/  LDG.E R29, desc[UR4][R2.64+-0x8] ;  /* 0xfffff804021d7981 */ /* 0x000f28000c1e1900 */
[----:B------:R-:W5:Y:S01]  /*0280*/  LDG.E R28, desc[UR4][R2.64+-0x4] ;  /* 0xfffffc04021c7981 */ /* 0x000f62000c1e1900 */
[----:B0-----:R-:W-:-:S05]  /*0290*/  IMAD.WIDE R14, R18, 0x4, R14 ;  /* 0x00000004120e7825 */ /* 0x001fca00078e020e */
[----:B------:R0:W2:Y:S01]  /*02a0*/  LDG.E R26, desc[UR4][R14.64] ;  /* 0x000000040e1a7981 */ /* 0x0000a2000c1e1900 */
[----:B------:R-:W-:-:S04]  /*02b0*/  IMAD.WIDE R12, R17, 0x4, R14 ;  /* 0x00000004110c7825 */ /* 0x000fc800078e020e */
[C---:B------:R-:W-:Y:S02]  /*02c0*/  IMAD.WIDE R4, R17.reuse, 0x4, R12 ;  /* 0x0000000411047825 */ /* 0x040fe400078e020c */
[----:B------:R-:W3:Y:S02]  /*02d0*/  LDG.E R12, desc[UR4][R12.64] ;  /* 0x000000040c0c7981 */ /* 0x000ee4000c1e1900 */
[C---:B------:R-:W-:Y:S02]  /*02e0*/  IMAD.WIDE R8, R17.reuse, 0x4, R4 ;  /* 0x0000000411087825 */ /* 0x040fe400078e0204 */
[----:B------:R-:W4:Y:S02]  /*02f0*/  LDG.E R4, desc[UR4][R4.64] ;  /* 0x0000000404047981 */ /* 0x000f24000c1e1900 */
[C---:B------:R-:W-:Y:S02]  /*0300*/  IMAD.WIDE R6, R17.reuse, 0x4, R8 ;  /* 0x0000000411067825 */ /* 0x040fe400078e0208 */
[----:B------:R-:W5:Y:S02]  /*0310*/  LDG.E R8, desc[UR4][R8.64] ;  /* 0x0000000408087981 */ /* 0x000f64000c1e1900 */
[----:B------:R-:W-:-:S02]  /*0320*/  IMAD.WIDE R10, R17, 0x4, R6 ;  /* 0x00000004110a7825 */ /* 0x000fc400078e0206 */
[----:B------:R-:W5:Y:S04]  /*0330*/  LDG.E R5, desc[UR4][R2.64] ;  /* 0x0000000402057981 */ /* 0x000f68000c1e1900 */
[----:B------:R-:W5:Y:S01]  /*0340*/  LDG.E R6, desc[UR4][R6.64] ;  /* 0x0000000406067981 */ /* 0x000f62000c1e1900 */
[----:B0-----:R-:W-:-:S03]  /*0350*/  IMAD.WIDE R14, R17, 0x4, R10 ;  /* 0x00000004110e7825 */ /* 0x001fc600078e020a */
[----:B------:R-:W5:Y:S04]  /*0360*/  LDG.E R10, desc[UR4][R10.64] ;  /* 0x000000040a0a7981 */ /* 0x000f68000c1e1900 */
[----:B------:R-:W5:Y:S04]  /*0370*/  LDG.E R13, desc[UR4][R14.64] ;  /* 0x000000040e0d7981 */ /* 0x000f68000c1e1900 */
[----:B------:R-:W5:Y:S04]  /*0380*/  LDG.E R7, desc[UR4][R2.64+0x4] ;  /* 0x0000040402077981 */ /* 0x000f68000c1e1900 */
[----:B------:R-:W5:Y:S01]  /*0390*/  LDG.E R9, desc[UR4][R2.64+0xc] ;  /* 0x00000c0402097981 */ /* 0x000f62000c1e1900 */
[----:B--2---:R-:W-:Y:S01]  /*03a0*/  FFMA R26, R25, R26, R24 ;  /* 0x0000001a191a7223 */ /* 0x004fe20000000018 */
[----:B------:R-:W-:-:S02]  /*03b0*/  IMAD.WIDE R24, R17, 0x4, R14 ;  /* 0x0000000411187825 */ /* 0x000fc400078e020e */
[----:B------:R-:W2:Y:S04]  /*03c0*/  LDG.E R14, desc[UR4][R2.64+0x8] ;  /* 0x00000804020e7981 */ /* 0x000ea8000c1e1900 */
[----:B------:R-:W2:Y:S01]  /*03d0*/  LDG.E R24, desc[UR4][R24.64] ;  /* 0x0000000418187981 */ /* 0x000ea2000c1e1900 */
[----:B---3--:R-:W-:Y:S01]  /*03e0*/  FFMA R12, R23, R12, R26 ;  /* 0x0000000c170c7223 */ /* 0x008fe2000000001a */
[----:B------:R-:W-:-:S03]  /*03f0*/  IADD3 R22, PT, PT, R22, 0x8, RZ ;  /* 0x0000000816167810 */ /* 0x000fc60007ffe0ff */
[----:B----4-:R-:W-:Y:S01]  /*0400*/  FFMA R29, R29, R4, R12 ;  /* 0x000000041d1d7223 */ /* 0x010fe2000000000c */
[----:B------:R-:W-:-:S03]  /*0410*/  ISETP.NE.AND P1, PT, R22, RZ, PT ;  /* 0x000000ff1600720c */ /* 0x000fc60003f25270 */
[----:B-----5:R-:W-:Y:S01]  /*0420*/  FFMA R8, R28, R8, R29 ;  /* 0x000000081c087223 */ /* 0x020fe2000000001d */
[----:B------:R-:W-:-:S03]  /*0430*/  IADD3 R4, P2, PT, R2, 0x20, RZ ;  /* 0x0000002002047810 */ /* 0x000fc60007f5e0ff */
[----:B------:R-:W-:Y:S01]  /*0440*/  FFMA R6, R5, R6, R8 ;  /* 0x0000000605067223 */ /* 0x000fe20000000008 */
[----:B------:R-:W-:Y:S02]  /*0450*/  IADD3.X R5, PT, PT, RZ, R3, RZ, P2, !PT ;  /* 0x00000003ff057210 */ /* 0x000fe400017fe4ff */
[----:B------:R-:W-:Y:S01]  /*0460*/  LEA R18, R17, R18, 0x3 ;  /* 0x0000001211127211 */ /* 0x000fe200078e18ff */
[----:B------:R-:W-:-:S04]  /*0470*/  FFMA R7, R7, R10, R6 ;  /* 0x0000000a07077223 */ /* 0x000fc80000000006 */
[----:B--2---:R-:W-:-:S04]  /*0480*/  FFMA R14, R14, R13, R7 ;  /* 0x0000000d0e0e7223 */ /* 0x004fc80000000007 */
[----:B------:R-:W-:Y:S01]  /*0490*/  FFMA R24, R9, R24, R14 ;  /* 0x0000001809187223 */ /* 0x000fe2000000000e */
[----:B------:R-:W-:Y:S06]  /*04a0*/  @P1 BRA `(.L_x_2) ;  /* 0xfffffffc005c1947 */ /* 0x000fec000383ffff */
.L_x_1:
[----:B------:R-:W-:Y:S05]  /*04b0*/  @!P0 BRA `(.L_x_0) ;  /* 0x0000000000fc8947 */ /* 0x000fea0003800000 */
[----:B------:R-:W-:Y:S02]  /*04c0*/  ISETP.GE.U32.AND P1, PT, R27, 0x4, PT ;  /* 0x000000041b00780c */ /* 0x000fe40003f26070 */
[----:B------:R-:W-:-:S04]  /*04d0*/  LOP3.LUT R14, R19, 0x3, RZ, 0xc0, !PT ;  /* 0x00000003130e7812 */ /* 0x000fc800078ec0ff */
[----:B------:R-:W-:-:S07]  /*04e0*/  ISETP.NE.AND P0, PT, R14, RZ, PT ;  /* 0x000000ff0e00720c */ /* 0x000fce0003f05270 */
[----:B------:R-:W-:Y:S06]  /*04f0*/  @!P1 BRA `(.L_x_3) ;  /* 0x00000000006c9947 */ /* 0x000fec0003800000 */
[----:B------:R-:W0:Y:S01]  /*0500*/  LDC.64 R4, c[0x0][0x390] ;  /* 0x0000e400ff047b82 */ /* 0x000e220000000a00 */
[----:B------:R-:W1:Y:S01]  /*0510*/  LDCU.64 UR6, c[0x0][0x388] ;  /* 0x00007100ff0677ac */ /* 0x000e620008000a00 */
[----:B------:R-:W-:Y:S01]  /*0520*/  IMAD R7, R21, R17, R0 ;  /* 0x0000001115077224 */ /* 0x000fe200078e0200 */
[CC--:B------:R-:W-:Y:S02]  /*0530*/  IADD3 R3, PT, PT, R20.reuse, R21.reuse, RZ ;  /* 0x0000001514037210 */ /* 0x0c0fe40007ffe0ff */
[----:B------:R-:W-:-:S03]  /*0540*/  IADD3 R8, P1, PT, R20, R21, RZ ;  /* 0x0000001514087210 */ /* 0x000fc60007f3e0ff */
[----:B------:R-:W2:Y:S01]  /*0550*/  LDC.64 R12, c[0x0][0x388] ;  /* 0x0000e200ff0c7b82 */ /* 0x000ea20000000a00 */
[----:B0-----:R-:W-:-:S04]  /*0560*/  IMAD.WIDE R4, R7, 0x4, R4 ;  /* 0x0000000407047825 */ /* 0x001fc800078e0204 */
[----:B------:R-:W-:Y:S02]  /*0570*/  IMAD.WIDE R6, R17, 0x4, R4 ;  /* 0x0000000411067825 */ /* 0x000fe400078e0204 */
[----:B------:R-:W3:Y:S02]  /*0580*/  LDG.E R4, desc[UR4][R4.64] ;  /* 0x0000000404047981 */ /* 0x000ee4000c1e1900 */
[----:B--2---:R-:W-:Y:S01]  /*0590*/  IMAD.WIDE.U32 R12, R3, 0x4, R12 ;  /* 0x00000004030c7825 */ /* 0x004fe200078e000c */
[----:B------:R-:W-:Y:S02]  /*05a0*/  IADD3.X R3, PT, PT, RZ, RZ, RZ, P1, !PT ;  /* 0x000000ffff037210 */ /* 0x000fe40000ffe4ff */
[----:B-1----:R-:W-:-:S03]  /*05b0*/  LEA R2, P1, R8, UR6, 0x2 ;  /* 0x0000000608027c11 */ /* 0x002fc6000f8210ff */
[----:B------:R-:W3:Y:S01]  /*05c0*/  LDG.E R13, desc[UR4][R12.64] ;  /* 0x000000040c0d7981 */ /* 0x000ee2000c1e1900 */
[----:B------:R-:W-:Y:S01]  /*05d0*/  LEA.HI.X R3, R8, UR7, R3, 0x2, P1 ;  /* 0x0000000708037c11 */ /* 0x000fe200088f1403 */
[C---:B------:R-:W-:Y:S02]  /*05e0*/  IMAD.WIDE R8, R17.reuse, 0x4, R6 ;  /* 0x0000000411087825 */ /* 0x040fe400078e0206 */
[----:B------:R-:W2:Y:S04]  /*05f0*/  LDG.E R6, desc[UR4][R6.64] ;  /* 0x0000000406067981 */ /* 0x000ea8000c1e1900 */
[----:B------:R-:W2:Y:S01]  /*0600*/  LDG.E R15, desc[UR4][R2.64+0x4] ;  /* 0x00000404020f7981 */ /* 0x000ea2000c1e1900 */
[----:B------:R-:W-:-:S03]  /*0610*/  IMAD.WIDE R10, R17, 0x4, R8 ;  /* 0x00000004110a7825 */ /* 0x000fc600078e0208 */
[----:B------:R-:W4:Y:S04]  /*0620*/  LDG.E R22, desc[UR4][R8.64] ;  /* 0x0000000408167981 */ /* 0x000f28000c1e1900 */
[----:B------:R-:W4:Y:S04]  /*0630*/  LDG.E R18, desc[UR4][R2.64+0x8] ;  /* 0x0000080402127981 */ /* 0x000f28000c1e1900 */
[----:B------:R-:W5:Y:S04]  /*0640*/  LDG.E R26, desc[UR4][R2.64+0xc] ;  /* 0x00000c04021a7981 */ /* 0x000f68000c1e1900 */
[----:B------:R-:W5:Y:S01]  /*0650*/  LDG.E R10, desc[UR4][R10.64] ;  /* 0x000000040a0a7981 */ /* 0x000f62000c1e1900 */
[----:B------:R-:W-:Y:S01]  /*0660*/  IADD3 R21, PT, PT, R21, 0x4, RZ ;  /* 0x0000000415157810 */ /* 0x000fe20007ffe0ff */
[----:B---3--:R-:W-:-:S04]  /*0670*/  FFMA R24, R13, R4, R24 ;  /* 0x000000040d187223 */ /* 0x008fc80000000018 */
[----:B--2---:R-:W-:-:S04]  /*0680*/  FFMA R15, R15, R6, R24 ;  /* 0x000000060f0f7223 */ /* 0x004fc80000000018 */
[----:B----4-:R-:W-:-:S04]  /*0690*/  FFMA R15, R18, R22, R15 ;  /* 0x00000016120f7223 */ /* 0x010fc8000000000f */
[----:B-----5:R-:W-:-:S07]  /*06a0*/  FFMA R24, R26, R10, R15 ;  /* 0x0000000a1a187223 */ /* 0x020fce000000000f */
.L_x_3:
[----:B------:R-:W-:Y:S05]  /*06b0*/  @!P0 BRA `(.L_x_0) ;  /* 0x00000000007c8947 */ /* 0x000fea0003800000 */
[----:B------:R-:W-:Y:S02]  /*06c0*/  ISETP.NE.AND P1, PT, R14, 0x1, PT ;  /* 0x000000010e00780c */ /* 0x000fe40003f25270 */
[----:B------:R-:W-:-:S04]  /*06d0*/  LOP3.LUT R19, R19, 0x1, RZ, 0xc0, !PT ;  /* 0x0000000113137812 */ /* 0x000fc800078ec0ff */
[----:B------:R-:W-:-:S07]  /*06e0*/  ISETP.NE.U32.AND P0, PT, R19, 0x1, PT ;  /* 0x000000011300780c */ /* 0x000fce0003f05070 */
[----:B------:R-:W0:Y:S01]  /*06f0*/  @P1 LDC.64 R10, c[0x0][0x388] ;  /* 0x0000e200ff0a1b82 */ /* 0x000e220000000a00 */
[CC--:B------:R-:W-:Y:S02]  /*0700*/  @P1 IADD3 R13, PT, PT, R20.reuse, R21.reuse, RZ ;  /* 0x00000015140d1210 */ /* 0x0c0fe40007ffe0ff */
[----:B------:R-:W-:-:S04]  /*0710*/  @P1 IADD3 R12, P2, PT, R20, R21, RZ ;  /* 0x00000015140c1210 */ /* 0x000fc80007f5e0ff */
[----:B------:R-:W-:Y:S01]  /*0720*/  @P1 IADD3.X R14, PT, PT, RZ, RZ, RZ, P2, !PT ;  /* 0x000000ffff0e1210 */ /* 0x000fe200017fe4ff */
[----:B------:R-:W1:Y:S08]  /*0730*/  @P1 LDC.64 R8, c[0x0][0x390] ;  /* 0x0000e400ff081b82 */ /* 0x000e700000000a00 */
[----:B------:R-:W2:Y:S08]  /*0740*/  @P1 LDC.64 R6, c[0x0][0x388] ;  /* 0x0000e200ff061b82 */ /* 0x000eb00000000a00 */
[----:B------:R-:W3:Y:S01]  /*0750*/  @!P0 LDC.64 R4, c[0x0][0x388] ;  /* 0x0000e200ff048b82 */ /* 0x000ee20000000a00 */
[----:B0-----:R-:W-:-:S04]  /*0760*/  @P1 IMAD.WIDE.U32 R10, R13, 0x4, R10 ;  /* 0x000000040d0a1825 */ /* 0x001fc800078e000a */
[C---:B------:R-:W-:Y:S01]  /*0770*/  @P1 IMAD R13, R21.reuse, R17, R0 ;  /* 0x00000011150d1224 */ /* 0x040fe200078e0200 */
[----:B------:R-:W-:Y:S01]  /*0780*/  @P1 IADD3 R21, PT, PT, R21, 0x2, RZ ;  /* 0x0000000215151810 */ /* 0x000fe20007ffe0ff */
[----:B------:R-:W4:Y:S01]  /*0790*/  @P1 LDG.E R11, desc[UR4][R10.64] ;  /* 0x000000040a0b1981 */ /* 0x000f22000c1e1900 */
[----:B------:R-:W0:Y:S01]  /*07a0*/  @!P0 LDC.64 R2, c[0x0][0x390] ;  /* 0x0000e400ff028b82 */ /* 0x000e220000000a00 */
[----:B-1----:R-:W-:Y:S01]  /*07b0*/  @P1 IMAD.WIDE R8, R13, 0x4, R8 ;  /* 0x000000040d081825 */ /* 0x002fe200078e0208 */
[----:B------:R-:W-:Y:S02]  /*07c0*/  @!P0 IADD3 R15, PT, PT, R20, R21, RZ ;  /* 0x00000015140f8210 */ /* 0x000fe40007ffe0ff */
[----:B--2---:R-:W-:Y:S01]  /*07d0*/  @P1 LEA R6, P2, R12, R6, 0x2 ;  /* 0x000000060c061211 */ /* 0x004fe200078410ff */
[----:B------:R-:W-:-:S03]  /*07e0*/  @!P0 IMAD R21, R21, R17, R0 ;  /* 0x0000001115158224 */ /* 0x000fc600078e0200 */
[----:B------:R-:W-:Y:S01]  /*07f0*/  @P1 LEA.HI.X R7, R12, R7, R14, 0x2, P2 ;  /* 0x000000070c071211 */ /* 0x000fe200010f140e */
[----:B------:R-:W-:Y:S01]  /*0800*/  @P1 IMAD.WIDE R12, R17, 0x4, R8 ;  /* 0x00000004110c1825 */ /* 0x000fe200078e0208 */
[----:B------:R-:W4:Y:S03]  /*0810*/  @P1 LDG.E R14, desc[UR4][R8.64] ;  /* 0x00000004080e1981 */ /* 0x000f26000c1e1900 */
[----:B---3--:R-:W-:Y:S01]  /*0820*/  @!P0 IMAD.WIDE.U32 R4, R15, 0x4, R4 ;  /* 0x000000040f048825 */ /* 0x008fe200078e0004 */
[----:B------:R-:W2:Y:S04]  /*0830*/  @P1 LDG.E R6, desc[UR4][R6.64+0x4] ;  /* 0x0000040406061981 */ /* 0x000ea8000c1e1900 */
[----:B------:R-:W2:Y:S01]  /*0840*/  @P1 LDG.E R12, desc[UR4][R12.64] ;  /* 0x000000040c0c1981 */ /* 0x000ea2000c1e1900 */
[----:B0-----:R-:W-:-:S03]  /*0850*/  @!P0 IMAD.WIDE R2, R21, 0x4, R2 ;  /* 0x0000000415028825 */ /* 0x001fc600078e0202 */
[----:B------:R-:W3:Y:S04]  /*0860*/  @!P0 LDG.E R5, desc[UR4][R4.64] ;  /* 0x0000000404058981 */ /* 0x000ee8000c1e1900 */
[----:B------:R-:W3:Y:S01]  /*0870*/  @!P0 LDG.E R2, desc[UR4][R2.64] ;  /* 0x0000000402028981 */ /* 0x000ee2000c1e1900 */
[----:B----4-:R-:W-:-:S04]  /*0880*/  @P1 FFMA R11, R11, R14, R24 ;  /* 0x0000000e0b0b1223 */ /* 0x010fc80000000018 */
[----:B--2---:R-:W-:-:S04]  /*0890*/  @P1 FFMA R24, R6, R12, R11 ;  /* 0x0000000c06181223 */ /* 0x004fc8000000000b */
[----:B---3--:R-:W-:-:S07]  /*08a0*/  @!P0 FFMA R24, R5, R2, R24 ;  /* 0x0000000205188223 */ /* 0x008fce0000000018 */
.L_x_0:
[----:B------:R-:W0:Y:S01]  /*08b0*/  LDC.64 R2, c[0x0][0x380] ;  /* 0x0000e000ff027b82 */ /* 0x000e220000000a00 */
[----:B------:R-:W-:-:S04]  /*08c0*/  IMAD R17, R16, R17, R0 ;  /* 0x0000001110117224 */ /* 0x000fc800078e0200 */
[----:B0-----:R-:W-:-:S05]  /*08d0*/  IMAD.WIDE R2, R17, 0x4, R2 ;  /* 0x0000000411027825 */ /* 0x001fca00078e0202 */
[----:B------:R-:W-:Y:S01]  /*08e0*/  STG.E desc[UR4][R2.64], R24 ;  /* 0x0000001802007986 */ /* 0x000fe2000c101904 */
[----:B------:R-:W-:Y:S05]  /*08f0*/  EXIT ;  /* 0x000000000000794d */ /* 0x000fea0003800000 */
.L_x_4:
[----:B------:R-:W-:-:S00]  /*0900*/  BRA `(.L_x_4) ;  /* 0xfffffffc00fc7947 */ /* 0x000fc0000383ffff */
[----:B------:R-:W-:-:S00]  /*0910*/  NOP ;  /* 0x0000000000007918 */ /* 0x000fc00000000000 */
        /* <DEDUP_REMOVED lines=14> */
.L_x_5:


//--------------------- .nv.shared.reserved.0     --------------------------
	.section	.nv.shared.reserved.0,"aw",@nobits
	.weak		__nv_reservedSMEM_offset_0_alias
	.size		__nv_reservedSMEM_offset_0_alias, 0, 64
	.other		__nv_reservedSMEM_offset_0_alias,@"STO_CUDA_RESERVED_SHARED STV_DEFAULT"
__nv_reservedSMEM_offset_0_alias:
	.zero		0
	.zero		64


//--------------------- .nv.constant0._Z13matmul_kernelPfS_S_iii --------------------------
	.section	.nv.constant0._Z13matmul_kernelPfS_S_iii,"a",@progbits
	.sectionflags	@""
	.align	4
.nv.constant0._Z13matmul_kernelPfS_S_iii:
	.zero		932


//--------------------- SYMBOLS --------------------------

	.type		.nv.reservedSmem.offset0,@object
	.size		.nv.reservedSmem.offset0,0x4
